//
// Generated by NVIDIA NVVM Compiler
//
// Compiler Build ID: CL-36424714
// Cuda compilation tools, release 13.0, V13.0.88
// Based on NVVM 20.0.0
//

.version 9.0
.target sm_100
.address_size 64

	// .globl	_Z6kerneli
.extern .func  (.param .b32 func_retval0) vprintf
(
	.param .b64 vprintf_param_0,
	.param .b64 vprintf_param_1
)
;
.global .align 1 .b8 $str[29] = {116, 101, 115, 116, 32, 115, 116, 114, 101, 97, 109, 32, 119, 105, 116, 104, 32, 115, 116, 114, 101, 97, 109, 58, 32, 37, 100, 10};

.visible .entry _Z6kerneli(
	.param .u32 _Z6kerneli_param_0
)
{
	.local .align 8 .b8 	__local_depot0[8];
	.reg .b64 	%SP;
	.reg .b64 	%SPL;
	.reg .pred 	%p<2>;
	.reg .b32 	%r<57>;
	.reg .b64 	%rd<5>;

	mov.u64 	%SPL, __local_depot0;
	cvta.local.u64 	%SP, %SPL;
	ld.param.u32 	%r1, [_Z6kerneli_param_0];
	mov.u32 	%r2, %tid.x;
	mov.u32 	%r3, %ntid.x;
	mov.u32 	%r4, %ctaid.x;
	mul.lo.s32 	%r5, %r4, %r3;
	neg.s32 	%r6, %r5;
	setp.ne.s32 	%p1, %r2, %r6;
	@%p1 bra 	$L__BB0_2;
	add.u64 	%rd1, %SP, 0;
	add.u64 	%rd2, %SPL, 0;
	st.local.u32 	[%rd2], %r1;
	mov.u64 	%rd3, $str;
	cvta.global.u64 	%rd4, %rd3;
	{ // callseq 0, 0
	.param .b64 param0;
	st.param.b64 	[param0], %rd4;
	.param .b64 param1;
	st.param.b64 	[param1], %rd1;
	.param .b32 retval0;
	call.uni (retval0), 
	vprintf, 
	(
	param0, 
	param1
	);
	ld.param.b32 	%r7, [retval0];
	} // callseq 0
	st.local.u32 	[%rd2], %r1;
	{ // callseq 1, 0
	.param .b64 param0;
	st.param.b64 	[param0], %rd4;
	.param .b64 param1;
	st.param.b64 	[param1], %rd1;
	.param .b32 retval0;
	call.uni (retval0), 
	vprintf, 
	(
	param0, 
	param1
	);
	ld.param.b32 	%r9, [retval0];
	} // callseq 1
	st.local.u32 	[%rd2], %r1;
	{ // callseq 2, 0
	.param .b64 param0;
	st.param.b64 	[param0], %rd4;
	.param .b64 param1;
	st.param.b64 	[param1], %rd1;
	.param .b32 retval0;
	call.uni (retval0), 
	vprintf, 
	(
	param0, 
	param1
	);
	ld.param.b32 	%r11, [retval0];
	} // callseq 2
	st.local.u32 	[%rd2], %r1;
	{ // callseq 3, 0
	.param .b64 param0;
	st.param.b64 	[param0], %rd4;
	.param .b64 param1;
	st.param.b64 	[param1], %rd1;
	.param .b32 retval0;
	call.uni (retval0), 
	vprintf, 
	(
	param0, 
	param1
	);
	ld.param.b32 	%r13, [retval0];
	} // callseq 3
	st.local.u32 	[%rd2], %r1;
	{ // callseq 4, 0
	.param .b64 param0;
	st.param.b64 	[param0], %rd4;
	.param .b64 param1;
	st.param.b64 	[param1], %rd1;
	.param .b32 retval0;
	call.uni (retval0), 
	vprintf, 
	(
	param0, 
	param1
	);
	ld.param.b32 	%r15, [retval0];
	} // callseq 4
	st.local.u32 	[%rd2], %r1;
	{ // callseq 5, 0
	.param .b64 param0;
	st.param.b64 	[param0], %rd4;
	.param .b64 param1;
	st.param.b64 	[param1], %rd1;
	.param .b32 retval0;
	call.uni (retval0), 
	vprintf, 
	(
	param0, 
	param1
	);
	ld.param.b32 	%r17, [retval0];
	} // callseq 5
	st.local.u32 	[%rd2], %r1;
	{ // callseq 6, 0
	.param .b64 param0;
	st.param.b64 	[param0], %rd4;
	.param .b64 param1;
	st.param.b64 	[param1], %rd1;
	.param .b32 retval0;
	call.uni (retval0), 
	vprintf, 
	(
	param0, 
	param1
	);
	ld.param.b32 	%r19, [retval0];
	} // callseq 6
	st.local.u32 	[%rd2], %r1;
	{ // callseq 7, 0
	.param .b64 param0;
	st.param.b64 	[param0], %rd4;
	.param .b64 param1;
	st.param.b64 	[param1], %rd1;
	.param .b32 retval0;
	call.uni (retval0), 
	vprintf, 
	(
	param0, 
	param1
	);
	ld.param.b32 	%r21, [retval0];
	} // callseq 7
	st.local.u32 	[%rd2], %r1;
	{ // callseq 8, 0
	.param .b64 param0;
	st.param.b64 	[param0], %rd4;
	.param .b64 param1;
	st.param.b64 	[param1], %rd1;
	.param .b32 retval0;
	call.uni (retval0), 
	vprintf, 
	(
	param0, 
	param1
	);
	ld.param.b32 	%r23, [retval0];
	} // callseq 8
	st.local.u32 	[%rd2], %r1;
	{ // callseq 9, 0
	.param .b64 param0;
	st.param.b64 	[param0], %rd4;
	.param .b64 param1;
	st.param.b64 	[param1], %rd1;
	.param .b32 retval0;
	call.uni (retval0), 
	vprintf, 
	(
	param0, 
	param1
	);
	ld.param.b32 	%r25, [retval0];
	} // callseq 9
	st.local.u32 	[%rd2], %r1;
	{ // callseq 10, 0
	.param .b64 param0;
	st.param.b64 	[param0], %rd4;
	.param .b64 param1;
	st.param.b64 	[param1], %rd1;
	.param .b32 retval0;
	call.uni (retval0), 
	vprintf, 
	(
	param0, 
	param1
	);
	ld.param.b32 	%r27, [retval0];
	} // callseq 10
	st.local.u32 	[%rd2], %r1;
	{ // callseq 11, 0
	.param .b64 param0;
	st.param.b64 	[param0], %rd4;
	.param .b64 param1;
	st.param.b64 	[param1], %rd1;
	.param .b32 retval0;
	call.uni (retval0), 
	vprintf, 
	(
	param0, 
	param1
	);
	ld.param.b32 	%r29, [retval0];
	} // callseq 11
	st.local.u32 	[%rd2], %r1;
	{ // callseq 12, 0
	.param .b64 param0;
	st.param.b64 	[param0], %rd4;
	.param .b64 param1;
	st.param.b64 	[param1], %rd1;
	.param .b32 retval0;
	call.uni (retval0), 
	vprintf, 
	(
	param0, 
	param1
	);
	ld.param.b32 	%r31, [retval0];
	} // callseq 12
	st.local.u32 	[%rd2], %r1;
	{ // callseq 13, 0
	.param .b64 param0;
	st.param.b64 	[param0], %rd4;
	.param .b64 param1;
	st.param.b64 	[param1], %rd1;
	.param .b32 retval0;
	call.uni (retval0), 
	vprintf, 
	(
	param0, 
	param1
	);
	ld.param.b32 	%r33, [retval0];
	} // callseq 13
	st.local.u32 	[%rd2], %r1;
	{ // callseq 14, 0
	.param .b64 param0;
	st.param.b64 	[param0], %rd4;
	.param .b64 param1;
	st.param.b64 	[param1], %rd1;
	.param .b32 retval0;
	call.uni (retval0), 
	vprintf, 
	(
	param0, 
	param1
	);
	ld.param.b32 	%r35, [retval0];
	} // callseq 14
	st.local.u32 	[%rd2], %r1;
	{ // callseq 15, 0
	.param .b64 param0;
	st.param.b64 	[param0], %rd4;
	.param .b64 param1;
	st.param.b64 	[param1], %rd1;
	.param .b32 retval0;
	call.uni (retval0), 
	vprintf, 
	(
	param0, 
	param1
	);
	ld.param.b32 	%r37, [retval0];
	} // callseq 15
	st.local.u32 	[%rd2], %r1;
	{ // callseq 16, 0
	.param .b64 param0;
	st.param.b64 	[param0], %rd4;
	.param .b64 param1;
	st.param.b64 	[param1], %rd1;
	.param .b32 retval0;
	call.uni (retval0), 
	vprintf, 
	(
	param0, 
	param1
	);
	ld.param.b32 	%r39, [retval0];
	} // callseq 16
	st.local.u32 	[%rd2], %r1;
	{ // callseq 17, 0
	.param .b64 param0;
	st.param.b64 	[param0], %rd4;
	.param .b64 param1;
	st.param.b64 	[param1], %rd1;
	.param .b32 retval0;
	call.uni (retval0), 
	vprintf, 
	(
	param0, 
	param1
	);
	ld.param.b32 	%r41, [retval0];
	} // callseq 17
	st.local.u32 	[%rd2], %r1;
	{ // callseq 18, 0
	.param .b64 param0;
	st.param.b64 	[param0], %rd4;
	.param .b64 param1;
	st.param.b64 	[param1], %rd1;
	.param .b32 retval0;
	call.uni (retval0), 
	vprintf, 
	(
	param0, 
	param1
	);
	ld.param.b32 	%r43, [retval0];
	} // callseq 18
	st.local.u32 	[%rd2], %r1;
	{ // callseq 19, 0
	.param .b64 param0;
	st.param.b64 	[param0], %rd4;
	.param .b64 param1;
	st.param.b64 	[param1], %rd1;
	.param .b32 retval0;
	call.uni (retval0), 
	vprintf, 
	(
	param0, 
	param1
	);
	ld.param.b32 	%r45, [retval0];
	} // callseq 19
	st.local.u32 	[%rd2], %r1;
	{ // callseq 20, 0
	.param .b64 param0;
	st.param.b64 	[param0], %rd4;
	.param .b64 param1;
	st.param.b64 	[param1], %rd1;
	.param .b32 retval0;
	call.uni (retval0), 
	vprintf, 
	(
	param0, 
	param1
	);
	ld.param.b32 	%r47, [retval0];
	} // callseq 20
	st.local.u32 	[%rd2], %r1;
	{ // callseq 21, 0
	.param .b64 param0;
	st.param.b64 	[param0], %rd4;
	.param .b64 param1;
	st.param.b64 	[param1], %rd1;
	.param .b32 retval0;
	call.uni (retval0), 
	vprintf, 
	(
	param0, 
	param1
	);
	ld.param.b32 	%r49, [retval0];
	} // callseq 21
	st.local.u32 	[%rd2], %r1;
	{ // callseq 22, 0
	.param .b64 param0;
	st.param.b64 	[param0], %rd4;
	.param .b64 param1;
	st.param.b64 	[param1], %rd1;
	.param .b32 retval0;
	call.uni (retval0), 
	vprintf, 
	(
	param0, 
	param1
	);
	ld.param.b32 	%r51, [retval0];
	} // callseq 22
	st.local.u32 	[%rd2], %r1;
	{ // callseq 23, 0
	.param .b64 param0;
	st.param.b64 	[param0], %rd4;
	.param .b64 param1;
	st.param.b64 	[param1], %rd1;
	.param .b32 retval0;
	call.uni (retval0), 
	vprintf, 
	(
	param0, 
	param1
	);
	ld.param.b32 	%r53, [retval0];
	} // callseq 23
	st.local.u32 	[%rd2], %r1;
	{ // callseq 24, 0
	.param .b64 param0;
	st.param.b64 	[param0], %rd4;
	.param .b64 param1;
	st.param.b64 	[param1], %rd1;
	.param .b32 retval0;
	call.uni (retval0), 
	vprintf, 
	(
	param0, 
	param1
	);
	ld.param.b32 	%r55, [retval0];
	} // callseq 24
$L__BB0_2:
	ret;

}


// ===== COMPILED SASS (sm_100) =====

	.target	sm_100

	.elftype	@"ET_EXEC"


//--------------------- .note.nv.tkinfo           --------------------------
	.section	.note.nv.tkinfo,"",@"SHT_NOTE"
	.sectionflags	@"SHF_NOTE_NV_TKINFO"
	.tkinfo
        /*0018*/ 	.word	0x00000002
        /*0030*/ 	.string	""
        /*0030*/ 	.string	"ptxas"
        /*0030*/ 	.string	"Cuda compilation tools, release 13.0, V13.0.88"
        /*0030*/ 	.string	"Build cuda_13.0.r13.0/compiler.36424714_0"
        /*0030*/ 	.string	"-arch sm_100 -m 64 "



//--------------------- .note.nv.cuinfo           --------------------------
	.section	.note.nv.cuinfo,"",@"SHT_NOTE"
	.sectionflags	@"SHF_NOTE_NV_CUINFO"
        /*0018*/ 	.short	0x0002
        /*001a*/ 	.short	0x0064
        /*001c*/ 	.short	0x0082
	.zero		2


//--------------------- .nv.info                  --------------------------
	.section	.nv.info,"",@"SHT_CUDA_INFO"
	.align	4


	//----- nvinfo : EIATTR_REGCOUNT
	.align		4
        /*0000*/ 	.byte	0x04, 0x2f
        /*0002*/ 	.short	(.L_2 - .L_1)
	.align		4
.L_1:
        /*0004*/ 	.word	index@(_Z6kerneli)
        /*0008*/ 	.word	0x00000018


	//----- nvinfo : EIATTR_FRAME_SIZE
	.align		4
.L_2:
        /*000c*/ 	.byte	0x04, 0x11
        /*000e*/ 	.short	(.L_4 - .L_3)
	.align		4
.L_3:
        /*0010*/ 	.word	index@(_Z6kerneli)
        /*0014*/ 	.word	0x00000008


	//----- nvinfo : EIATTR_MIN_STACK_SIZE
	.align		4
.L_4:
        /*0018*/ 	.byte	0x04, 0x12
        /*001a*/ 	.short	(.L_6 - .L_5)
	.align		4
.L_5:
        /*001c*/ 	.word	index@(_Z6kerneli)
        /*0020*/ 	.word	0x00000008
.L_6:


//--------------------- .nv.compat                --------------------------
	.section	.nv.compat,"",@"SHT_CUDA_COMPAT_INFO"
	.align	4
        /*0000*/ 	.byte	0x02, 0x09, 0x00, 0x00, 0x02, 0x02, 0x01, 0x00, 0x02, 0x05, 0x05, 0x00, 0x03, 0x07, 0x01, 0x01
        /*0010*/ 	.byte	0x02, 0x03, 0x00, 0x00, 0x02, 0x06, 0x01, 0x00, 0x04, 0x0b, 0x08, 0x00, 0x09, 0x00, 0x00, 0x00
        /*0020*/ 	.byte	0x00, 0x00, 0x00, 0x00


//--------------------- .nv.info._Z6kerneli       --------------------------
	.section	.nv.info._Z6kerneli,"",@"SHT_CUDA_INFO"
	.sectionflags	@""
	.align	4


	//----- nvinfo : EIATTR_CUDA_API_VERSION
	.align		4
        /*0000*/ 	.byte	0x04, 0x37
        /*0002*/ 	.short	(.L_8 - .L_7)
.L_7:
        /*0004*/ 	.word	0x00000082


	//----- nvinfo : EIATTR_KPARAM_INFO
	.align		4
.L_8:
        /*0008*/ 	.byte	0x04, 0x17
        /*000a*/ 	.short	(.L_10 - .L_9)
.L_9:
        /*000c*/ 	.word	0x00000000
        /*0010*/ 	.short	0x0000
        /*0012*/ 	.short	0x0000
        /*0014*/ 	.byte	0x00, 0xf0, 0x11, 0x00


	//----- nvinfo : EIATTR_SPARSE_MMA_MASK
	.align		4
.L_10:
        /*0018*/ 	.byte	0x03, 0x50
        /*001a*/ 	.short	0x0000


	//----- nvinfo : EIATTR_MAXREG_COUNT
	.align		4
        /*001c*/ 	.byte	0x03, 0x1b
        /*001e*/ 	.short	0x00ff


	//----- nvinfo : EIATTR_EXTERNS
	.align		4
        /*0020*/ 	.byte	0x04, 0x0f
        /*0022*/ 	.short	(.L_12 - .L_11)


	//   ....[0]....
	.align		4
.L_11:
        /*0024*/ 	.word	index@(vprintf)


	//----- nvinfo : EIATTR_MERCURY_ISA_VERSION
	.align		4
.L_12:
        /*0028*/ 	.byte	0x03, 0x5f
        /*002a*/ 	.short	0x0101


	//----- nvinfo : EIATTR_VRC_CTA_INIT_COUNT
	.align		4
        /*002c*/ 	.byte	0x02, 0x4a
	.zero		1
	.zero		1


	//----- nvinfo : EIATTR_SYSCALL_OFFSETS
	.align		4
        /*0030*/ 	.byte	0x04, 0x46
        /*0032*/ 	.short	(.L_14 - .L_13)


	//   ....[0]....
.L_13:
        /*0034*/ 	.word	0x00000170


	//   ....[1]....
        /*0038*/ 	.word	0x00000210


	//   ....[2]....
        /*003c*/ 	.word	0x000002b0


	//   ....[3]....
        /*0040*/ 	.word	0x00000350


	//   ....[4]....
        /*0044*/ 	.word	0x000003f0


	//   ....[5]....
        /*0048*/ 	.word	0x00000490


	//   ....[6]....
        /*004c*/ 	.word	0x00000530


	//   ....[7]....
        /*0050*/ 	.word	0x000005d0


	//   ....[8]....
        /*0054*/ 	.word	0x00000670


	//   ....[9]....
        /*0058*/ 	.word	0x00000710


	//   ....[10]....
        /*005c*/ 	.word	0x000007b0


	//   ....[11]....
        /*0060*/ 	.word	0x00000850


	//   ....[12]....
        /*0064*/ 	.word	0x000008f0


	//   ....[13]....
        /*0068*/ 	.word	0x00000990


	//   ....[14]....
        /*006c*/ 	.word	0x00000a30


	//   ....[15]....
        /*0070*/ 	.word	0x00000ad0


	//   ....[16]....
        /*0074*/ 	.word	0x00000b70


	//   ....[17]....
        /*0078*/ 	.word	0x00000c10


	//   ....[18]....
        /*007c*/ 	.word	0x00000cb0


	//   ....[19]....
        /*0080*/ 	.word	0x00000d50


	//   ....[20]....
        /*0084*/ 	.word	0x00000df0


	//   ....[21]....
        /*0088*/ 	.word	0x00000e90


	//   ....[22]....
        /*008c*/ 	.word	0x00000f30


	//   ....[23]....
        /*0090*/ 	.word	0x00000fd0


	//   ....[24]....
        /*0094*/ 	.word	0x00001070


	//----- nvinfo : EIATTR_EXIT_INSTR_OFFSETS
	.align		4
.L_14:
        /*0098*/ 	.byte	0x04, 0x1c
        /*009a*/ 	.short	(.L_16 - .L_15)


	//   ....[0]....
.L_15:
        /*009c*/ 	.word	0x000000c0


	//   ....[1]....
        /*00a0*/ 	.word	0x00001080


	//----- nvinfo : EIATTR_CRS_STACK_SIZE
	.align		4
.L_16:
        /*00a4*/ 	.byte	0x04, 0x1e
        /*00a6*/ 	.short	(.L_18 - .L_17)
.L_17:
        /*00a8*/ 	.word	0x00000000


	//----- nvinfo : EIATTR_CBANK_PARAM_SIZE
	.align		4
.L_18:
        /*00ac*/ 	.byte	0x03, 0x19
        /*00ae*/ 	.short	0x0004


	//----- nvinfo : EIATTR_PARAM_CBANK
	.align		4
        /*00b0*/ 	.byte	0x04, 0x0a
        /*00b2*/ 	.short	(.L_20 - .L_19)
	.align		4
.L_19:
        /*00b4*/ 	.word	index@(.nv.constant0._Z6kerneli)
        /*00b8*/ 	.short	0x0380
        /*00ba*/ 	.short	0x0004


	//----- nvinfo : EIATTR_SW_WAR
	.align		4
.L_20:
        /*00bc*/ 	.byte	0x04, 0x36
        /*00be*/ 	.short	(.L_22 - .L_21)
.L_21:
        /*00c0*/ 	.word	0x00000008
.L_22:


//--------------------- .nv.callgraph             --------------------------
	.section	.nv.callgraph,"",@"SHT_CUDA_CALLGRAPH"
	.align	4
	.sectionentsize	8
	.align		4
        /*0000*/ 	.word	0x00000000
	.align		4
        /*0004*/ 	.word	0xffffffff
	.align		4
        /*0008*/ 	.word	index@(_Z6kerneli)
	.align		4
        /*000c*/ 	.word	index@(vprintf)
	.align		4
        /*0010*/ 	.word	0x00000000
	.align		4
        /*0014*/ 	.word	0xfffffffe
	.align		4
        /*0018*/ 	.word	0x00000000
	.align		4
        /*001c*/ 	.word	0xfffffffd
	.align		4
        /*0020*/ 	.word	0x00000000
	.align		4
        /*0024*/ 	.word	0xfffffffc


//--------------------- .nv.constant4             --------------------------
	.section	.nv.constant4,"a",@progbits
	.align	8
	.align		8
.nv.constant4:
        /*0000*/ 	.dword	vprintf
	.align		8
        /*0008*/ 	.dword	$str


//--------------------- .text._Z6kerneli          --------------------------
	.section	.text._Z6kerneli,"ax",@progbits
	.align	128
        .global         _Z6kerneli
        .type           _Z6kerneli,@function
        .size           _Z6kerneli,(.L_x_26 - _Z6kerneli)
        .other          _Z6kerneli,@"STO_CUDA_ENTRY STV_DEFAULT"
_Z6kerneli:
.text._Z6kerneli:
[----:B------:R-:W0:Y:S01]  /*0000*/  LDC R1, c[0x0][0x37c] ;  /* 0x0000df00ff017b82 */ /* 0x000e220000000800 */
[----:B------:R-:W1:Y:S07]  /*0010*/  S2R R0, SR_TID.X ;  /* 0x0000000000007919 */ /* 0x000e6e0000002100 */
[----:B------:R-:W2:Y:S01]  /*0020*/  S2UR UR5, SR_CTAID.X ;  /* 0x00000000000579c3 */ /* 0x000ea20000002500 */
[----:B------:R-:W3:Y:S01]  /*0030*/  LDCU UR7, c[0x0][0x2fc] ;  /* 0x00005f80ff0777ac */ /* 0x000ee20008000800 */
[----:B0-----:R-:W-:Y:S01]  /*0040*/  VIADD R1, R1, 0xfffffff8 ;  /* 0xfffffff801017836 */ /* 0x001fe20000000000 */
[----:B------:R-:W0:Y:S01]  /*0050*/  LDCU UR4, c[0x0][0x360] ;  /* 0x00006c00ff0477ac */ /* 0x000e220008000800 */
[----:B------:R-:W4:Y:S01]  /*0060*/  LDCU UR6, c[0x0][0x2f8] ;  /* 0x00005f00ff0677ac */ /* 0x000f220008000800 */
[----:B0-----:R-:W-:-:S04]  /*0070*/  UIADD3 UR4, UPT, UPT, URZ, -UR4, URZ ;  /* 0x80000004ff047290 */ /* 0x001fc8000fffe0ff */
[----:B--2---:R-:W-:Y:S01]  /*0080*/  UIMAD UR5, UR4, UR5, URZ ;  /* 0x00000005040572a4 */ /* 0x004fe2000f8e02ff */
[----:B----4-:R-:W-:-:S05]  /*0090*/  IADD3 R17, P1, PT, R1, UR6, RZ ;  /* 0x0000000601117c10 */ /* 0x010fca000ff3e0ff */
[----:B-1----:R-:W-:Y:S01]  /*00a0*/  ISETP.NE.AND P0, PT, R0, UR5, PT ;  /* 0x0000000500007c0c */ /* 0x002fe2000bf05270 */
[----:B---3--:R-:W-:-:S12]  /*00b0*/  IMAD.X R16, RZ, RZ, UR7, P1 ;  /* 0x00000007ff107e24 */ /* 0x008fd800088e06ff */
[----:B------:R-:W-:Y:S05]  /*00c0*/  @P0 EXIT ;  /* 0x000000000000094d */ /* 0x000fea0003800000 */
[----:B------:R-:W0:Y:S01]  /*00d0*/  LDC R0, c[0x0][0x380] ;  /* 0x0000e000ff007b82 */ /* 0x000e220000000800 */
[----:B------:R-:W-:Y:S01]  /*00e0*/  MOV R2, 0x0 ;  /* 0x0000000000027802 */ /* 0x000fe20000000f00 */
[----:B------:R-:W1:Y:S01]  /*00f0*/  LDCU.64 UR4, c[0x4][0x8] ;  /* 0x01000100ff0477ac */ /* 0x000e620008000a00 */
[----:B------:R-:W-:Y:S01]  /*0100*/  IMAD.MOV.U32 R6, RZ, RZ, R17 ;  /* 0x000000ffff067224 */ /* 0x000fe200078e0011 */
[----:B------:R-:W-:-:S04]  /*0110*/  MOV R7, R16 ;  /* 0x0000001000077202 */ /* 0x000fc80000000f00 */
[----:B------:R2:W3:Y:S01]  /*0120*/  LDC.64 R8, c[0x4][R2] ;  /* 0x0100000002087b82 */ /* 0x0004e20000000a00 */
[----:B-1----:R-:W-:Y:S01]  /*0130*/  MOV R4, UR4 ;  /* 0x0000000400047c02 */ /* 0x002fe20008000f00 */
[----:B------:R-:W-:Y:S01]  /*0140*/  IMAD.U32 R5, RZ, RZ, UR5 ;  /* 0x00000005ff057e24 */ /* 0x000fe2000f8e00ff */
[----:B0-----:R2:W-:Y:S06]  /*0150*/  STL [R1], R0 ;  /* 0x0000000001007387 */ /* 0x0015ec0000100800 */
[----:B------:R-:W-:-:S07]  /*0160*/  LEPC R20, `(.L_x_0) ;  /* 0x000000001014794e */ /* 0x000fce0000000000 */
[----:B--23--:R-:W-:Y:S05]  /*0170*/  CALL.ABS.NOINC R8 ;  /* 0x0000000008007343 */ /* 0x00cfea0003c00000 */
.L_x_0:
[----:B------:R-:W0:Y:S01]  /*0180*/  LDC R0, c[0x0][0x380] ;  /* 0x0000e000ff007b82 */ /* 0x000e220000000800 */
[----:B------:R-:W1:Y:S01]  /*0190*/  LDCU.64 UR4, c[0x4][0x8] ;  /* 0x01000100ff0477ac */ /* 0x000e620008000a00 */
[----:B------:R-:W-:Y:S01]  /*01a0*/  MOV R6, R17 ;  /* 0x0000001100067202 */ /* 0x000fe20000000f00 */
[----:B------:R-:W-:-:S05]  /*01b0*/  IMAD.MOV.U32 R7, RZ, RZ, R16 ;  /* 0x000000ffff077224 */ /* 0x000fca00078e0010 */
[----:B------:R2:W3:Y:S01]  /*01c0*/  LDC.64 R8, c[0x4][R2] ;  /* 0x0100000002087b82 */ /* 0x0004e20000000a00 */
[----:B-1----:R-:W-:Y:S02]  /*01d0*/  IMAD.U32 R4, RZ, RZ, UR4 ;  /* 0x00000004ff047e24 */ /* 0x002fe4000f8e00ff */
[----:B------:R-:W-:Y:S01]  /*01e0*/  IMAD.U32 R5, RZ, RZ, UR5 ;  /* 0x00000005ff057e24 */ /* 0x000fe2000f8e00ff */
[----:B0-----:R2:W-:Y:S06]  /*01f0*/  STL [R1], R0 ;  /* 0x0000000001007387 */ /* 0x0015ec0000100800 */
[----:B------:R-:W-:-:S07]  /*0200*/  LEPC R20, `(.L_x_1) ;  /* 0x000000001014794e */ /* 0x000fce0000000000 */
[----:B--23--:R-:W-:Y:S05]  /*0210*/  CALL.ABS.NOINC R8 ;  /* 0x0000000008007343 */ /* 0x00cfea0003c00000 */
.L_x_1:
[----:B------:R-:W0:Y:S01]  /*0220*/  LDC R0, c[0x0][0x380] ;  /* 0x0000e000ff007b82 */ /* 0x000e220000000800 */
[----:B------:R-:W1:Y:S01]  /*0230*/  LDCU.64 UR4, c[0x4][0x8] ;  /* 0x01000100ff0477ac */ /* 0x000e620008000a00 */
[----:B------:R-:W-:Y:S02]  /*0240*/  IMAD.MOV.U32 R6, RZ, RZ, R17 ;  /* 0x000000ffff067224 */ /* 0x000fe400078e0011 */
[----:B------:R-:W-:-:S04]  /*0250*/  IMAD.MOV.U32 R7, RZ, RZ, R16 ;  /* 0x000000ffff077224 */ /* 0x000fc800078e0010 */
[----:B------:R2:W3:Y:S01]  /*0260*/  LDC.64 R8, c[0x4][R2] ;  /* 0x0100000002087b82 */ /* 0x0004e20000000a00 */
[----:B-1----:R-:W-:Y:S01]  /*0270*/  IMAD.U32 R4, RZ, RZ, UR4 ;  /* 0x00000004ff047e24 */ /* 0x002fe2000f8e00ff */
[----:B------:R-:W-:Y:S01]  /*0280*/  MOV R5, UR5 ;  /* 0x0000000500057c02 */ /* 0x000fe20008000f00 */
[----:B0-----:R2:W-:Y:S06]  /*0290*/  STL [R1], R0 ;  /* 0x0000000001007387 */ /* 0x0015ec0000100800 */
[----:B------:R-:W-:-:S07]  /*02a0*/  LEPC R20, `(.L_x_2) ;  /* 0x000000001014794e */ /* 0x000fce0000000000 */
[----:B--23--:R-:W-:Y:S05]  /*02b0*/  CALL.ABS.NOINC R8 ;  /* 0x0000000008007343 */ /* 0x00cfea0003c00000 */
.L_x_2:
[----:B------:R-:W0:Y:S01]  /*02c0*/  LDC R0, c[0x0][0x380] ;  /* 0x0000e000ff007b82 */ /* 0x000e220000000800 */
[----:B------:R-:W1:Y:S01]  /*02d0*/  LDCU.64 UR4, c[0x4][0x8] ;  /* 0x01000100ff0477ac */ /* 0x000e620008000a00 */
[----:B------:R-:W-:Y:S01]  /*02e0*/  IMAD.MOV.U32 R6, RZ, RZ, R17 ;  /* 0x000000ffff067224 */ /* 0x000fe200078e0011 */
[----:B------:R-:W-:-:S05]  /*02f0*/  MOV R7, R16 ;  /* 0x0000001000077202 */ /* 0x000fca0000000f00 */
[----:B------:R2:W3:Y:S01]  /*0300*/  LDC.64 R8, c[0x4][R2] ;  /* 0x0100000002087b82 */ /* 0x0004e20000000a00 */
[----:B-1----:R-:W-:Y:S01]  /*0310*/  MOV R4, UR4 ;  /* 0x0000000400047c02 */ /* 0x002fe20008000f00 */
[----:B------:R-:W-:Y:S01]  /*0320*/  IMAD.U32 R5, RZ, RZ, UR5 ;  /* 0x00000005ff057e24 */ /* 0x000fe2000f8e00ff */
[----:B0-----:R2:W-:Y:S06]  /*0330*/  STL [R1], R0 ;  /* 0x0000000001007387 */ /* 0x0015ec0000100800 */
[----:B------:R-:W-:-:S07]  /*0340*/  LEPC R20, `(.L_x_3) ;  /* 0x000000001014794e */ /* 0x000fce0000000000 */
[----:B--23--:R-:W-:Y:S05]  /*0350*/  CALL.ABS.NOINC R8 ;  /* 0x0000000008007343 */ /* 0x00cfea0003c00000 */
.L_x_3:
        /* <DEDUP_REMOVED lines=10> */
.L_x_4:
        /* <DEDUP_REMOVED lines=10> */
.L_x_5:
        /* <DEDUP_REMOVED lines=10> */
.L_x_6:
        /* <DEDUP_REMOVED lines=10> */
.L_x_7:
        /* <DEDUP_REMOVED lines=10> */
.L_x_8:
        /* <DEDUP_REMOVED lines=10> */
.L_x_9:
        /* <DEDUP_REMOVED lines=10> */
.L_x_10:
        /* <DEDUP_REMOVED lines=10> */
.L_x_11:
        /* <DEDUP_REMOVED lines=10> */
.L_x_12:
        /* <DEDUP_REMOVED lines=10> */
.L_x_13:
        /* <DEDUP_REMOVED lines=10> */
.L_x_14:
        /* <DEDUP_REMOVED lines=10> */
.L_x_15:
        /* <DEDUP_REMOVED lines=10> */
.L_x_16:
        /* <DEDUP_REMOVED lines=10> */
.L_x_17:
        /* <DEDUP_REMOVED lines=10> */
.L_x_18:
[----:B------:R-:W0:Y:S01]  /*0cc0*/  LDC R0, c[0x0][0x380] ;  /* 0x0000e000ff007b82 */ /* 0x000e220000000800 */
[----:B------:R-:W1:Y:S01]  /*0cd0*/  LDCU.64 UR4, c[0x4][0x8] ;  /* 0x01000100ff0477ac */ /* 0x000e620008000a00 */
[----:B------:R-:W-:Y:S01]  /*0ce0*/  IMAD.MOV.U32 R6, RZ, RZ, R17 ;  /* 0x000000ffff067224 */ /* 0x000fe200078e0011 */
[----:B------:R-:W-:-:S05]  /*0cf0*/  MOV R7, R16 ;  /* 0x0000001000077202 */ /* 0x000fca0000000f00 */
[----:B------:R2:W3:Y:S01]  /*0d00*/  LDC.64 R8, c[0x4][R2] ;  /* 0x0100000002087b82 */ /* 0x0004e20000000a00 */
[----:B-1----:R-:W-:Y:S01]  /*0d10*/  IMAD.U32 R4, RZ, RZ, UR4 ;  /* 0x00000004ff047e24 */ /* 0x002fe2000f8e00ff */
[----:B------:R-:W-:Y:S01]  /*0d20*/  MOV R5, UR5 ;  /* 0x0000000500057c02 */ /* 0x000fe20008000f00 */
[----:B0-----:R2:W-:Y:S06]  /*0d30*/  STL [R1], R0 ;  /* 0x0000000001007387 */ /* 0x0015ec0000100800 */
[----:B------:R-:W-:-:S07]  /*0d40*/  LEPC R20, `(.L_x_19) ;  /* 0x000000001014794e */ /* 0x000fce0000000000 */
[----:B--23--:R-:W-:Y:S05]  /*0d50*/  CALL.ABS.NOINC R8 ;  /* 0x0000000008007343 */ /* 0x00cfea0003c00000 */
.L_x_19:
        /* <DEDUP_REMOVED lines=10> */
.L_x_20:
        /* <DEDUP_REMOVED lines=10> */
.L_x_21:
        /* <DEDUP_REMOVED lines=10> */
.L_x_22:
        /* <DEDUP_REMOVED lines=10> */
.L_x_23:
[----:B------:R-:W0:Y:S01]  /*0fe0*/  LDC R0, c[0x0][0x380] ;  /* 0x0000e000ff007b82 */ /* 0x000e220000000800 */
[----:B------:R-:W1:Y:S01]  /*0ff0*/  LDCU.64 UR4, c[0x4][0x8] ;  /* 0x01000100ff0477ac */ /* 0x000e620008000a00 */
[----:B------:R-:W-:Y:S01]  /*1000*/  IMAD.MOV.U32 R6, RZ, RZ, R17 ;  /* 0x000000ffff067224 */ /* 0x000fe200078e0011 */
[----:B------:R-:W-:-:S05]  /*1010*/  MOV R7, R16 ;  /* 0x0000001000077202 */ /* 0x000fca0000000f00 */
[----:B------:R-:W2:Y:S01]  /*1020*/  LDC.64 R2, c[0x4][R2] ;  /* 0x0100000002027b82 */ /* 0x000ea20000000a00 */
[----:B-1----:R-:W-:Y:S01]  /*1030*/  IMAD.U32 R4, RZ, RZ, UR4 ;  /* 0x00000004ff047e24 */ /* 0x002fe2000f8e00ff */
[----:B------:R-:W-:Y:S01]  /*1040*/  MOV R5, UR5 ;  /* 0x0000000500057c02 */ /* 0x000fe20008000f00 */
[----:B0-----:R0:W-:Y:S06]  /*1050*/  STL [R1], R0 ;  /* 0x0000000001007387 */ /* 0x0011ec0000100800 */
[----:B------:R-:W-:-:S07]  /*1060*/  LEPC R20, `(.L_x_24) ;  /* 0x000000001014794e */ /* 0x000fce0000000000 */
[----:B0-2---:R-:W-:Y:S05]  /*1070*/  CALL.ABS.NOINC R2 ;  /* 0x0000000002007343 */ /* 0x005fea0003c00000 */
.L_x_24:
[----:B------:R-:W-:Y:S05]  /*1080*/  EXIT ;  /* 0x000000000000794d */ /* 0x000fea0003800000 */
.L_x_25:
[----:B------:R-:W-:-:S00]  /*1090*/  BRA `(.L_x_25) ;  /* 0xfffffffc00fc7947 */ /* 0x000fc0000383ffff */
[----:B------:R-:W-:-:S00]  /*10a0*/  NOP ;  /* 0x0000000000007918 */ /* 0x000fc00000000000 */
        /* <DEDUP_REMOVED lines=13> */
.L_x_26:


//--------------------- .nv.global.init           --------------------------
	.section	.nv.global.init,"aw",@progbits
.nv.global.init:
	.type		$str,@object
	.size		$str,(.L_0 - $str)
$str:
        /*0000*/ 	.byte	0x74, 0x65, 0x73, 0x74, 0x20, 0x73, 0x74, 0x72, 0x65, 0x61, 0x6d, 0x20, 0x77, 0x69, 0x74, 0x68
        /*0010*/ 	.byte	0x20, 0x73, 0x74, 0x72, 0x65, 0x61, 0x6d, 0x3a, 0x20, 0x25, 0x64, 0x0a, 0x00
.L_0:


//--------------------- .nv.shared.reserved.0     --------------------------
	.section	.nv.shared.reserved.0,"aw",@nobits
	.weak		__nv_reservedSMEM_offset_0_alias
	.size		__nv_reservedSMEM_offset_0_alias, 0, 64
	.other		__nv_reservedSMEM_offset_0_alias,@"STO_CUDA_RESERVED_SHARED STV_DEFAULT"
__nv_reservedSMEM_offset_0_alias:
	.zero		0
	.zero		64


//--------------------- .nv.constant0._Z6kerneli  --------------------------
	.section	.nv.constant0._Z6kerneli,"a",@progbits
	.sectionflags	@""
	.align	4
.nv.constant0._Z6kerneli:
	.zero		900


//--------------------- SYMBOLS --------------------------

	.type		.nv.reservedSmem.offset0,@object
	.size		.nv.reservedSmem.offset0,0x4
	.type		vprintf,@function
